//
// Generated by NVIDIA NVVM Compiler
//
// Compiler Build ID: CL-36424714
// Cuda compilation tools, release 13.0, V13.0.88
// Based on NVVM 20.0.0
//

.version 9.0
.target sm_100
.address_size 64

	// .globl	_Z9vectorAddPKfS0_Pfi
// _ZZ15matrixMulSharedPKfS0_PfiiiE6tile_a has been demoted
// _ZZ15matrixMulSharedPKfS0_PfiiiE6tile_b has been demoted

.visible .entry _Z9vectorAddPKfS0_Pfi(
	.param .u64 .ptr .align 1 _Z9vectorAddPKfS0_Pfi_param_0,
	.param .u64 .ptr .align 1 _Z9vectorAddPKfS0_Pfi_param_1,
	.param .u64 .ptr .align 1 _Z9vectorAddPKfS0_Pfi_param_2,
	.param .u32 _Z9vectorAddPKfS0_Pfi_param_3
)
{
	.reg .pred 	%p<2>;
	.reg .b32 	%r<6>;
	.reg .b32 	%f<4>;
	.reg .b64 	%rd<11>;

	ld.param.u64 	%rd1, [_Z9vectorAddPKfS0_Pfi_param_0];
	ld.param.u64 	%rd2, [_Z9vectorAddPKfS0_Pfi_param_1];
	ld.param.u64 	%rd3, [_Z9vectorAddPKfS0_Pfi_param_2];
	ld.param.u32 	%r2, [_Z9vectorAddPKfS0_Pfi_param_3];
	mov.u32 	%r3, %ctaid.x;
	mov.u32 	%r4, %ntid.x;
	mov.u32 	%r5, %tid.x;
	mad.lo.s32 	%r1, %r3, %r4, %r5;
	setp.ge.s32 	%p1, %r1, %r2;
	@%p1 bra 	$L__BB0_2;
	cvta.to.global.u64 	%rd4, %rd1;
	cvta.to.global.u64 	%rd5, %rd2;
	cvta.to.global.u64 	%rd6, %rd3;
	mul.wide.s32 	%rd7, %r1, 4;
	add.s64 	%rd8, %rd4, %rd7;
	ld.global.f32 	%f1, [%rd8];
	add.s64 	%rd9, %rd5, %rd7;
	ld.global.f32 	%f2, [%rd9];
	add.f32 	%f3, %f1, %f2;
	add.s64 	%rd10, %rd6, %rd7;
	st.global.f32 	[%rd10], %f3;
$L__BB0_2:
	ret;

}
	// .globl	_Z9matrixMulPKfS0_Pfiii
.visible .entry _Z9matrixMulPKfS0_Pfiii(
	.param .u64 .ptr .align 1 _Z9matrixMulPKfS0_Pfiii_param_0,
	.param .u64 .ptr .align 1 _Z9matrixMulPKfS0_Pfiii_param_1,
	.param .u64 .ptr .align 1 _Z9matrixMulPKfS0_Pfiii_param_2,
	.param .u32 _Z9matrixMulPKfS0_Pfiii_param_3,
	.param .u32 _Z9matrixMulPKfS0_Pfiii_param_4,
	.param .u32 _Z9matrixMulPKfS0_Pfiii_param_5
)
{
	.reg .pred 	%p<13>;
	.reg .b32 	%r<41>;
	.reg .b32 	%f<68>;
	.reg .b64 	%rd<53>;

	ld.param.u64 	%rd7, [_Z9matrixMulPKfS0_Pfiii_param_0];
	ld.param.u64 	%rd8, [_Z9matrixMulPKfS0_Pfiii_param_1];
	ld.param.u64 	%rd6, [_Z9matrixMulPKfS0_Pfiii_param_2];
	ld.param.u32 	%r20, [_Z9matrixMulPKfS0_Pfiii_param_3];
	ld.param.u32 	%r18, [_Z9matrixMulPKfS0_Pfiii_param_4];
	ld.param.u32 	%r19, [_Z9matrixMulPKfS0_Pfiii_param_5];
	cvta.to.global.u64 	%rd1, %rd8;
	cvta.to.global.u64 	%rd2, %rd7;
	mov.u32 	%r21, %ctaid.y;
	mov.u32 	%r22, %ntid.y;
	mov.u32 	%r23, %tid.y;
	mad.lo.s32 	%r1, %r21, %r22, %r23;
	mov.u32 	%r24, %ctaid.x;
	mov.u32 	%r25, %ntid.x;
	mov.u32 	%r26, %tid.x;
	mad.lo.s32 	%r2, %r24, %r25, %r26;
	setp.ge.s32 	%p1, %r1, %r20;
	setp.ge.s32 	%p2, %r2, %r18;
	or.pred  	%p3, %p1, %p2;
	@%p3 bra 	$L__BB1_14;
	setp.lt.s32 	%p4, %r19, 1;
	mov.f32 	%f67, 0f00000000;
	@%p4 bra 	$L__BB1_13;
	mul.lo.s32 	%r3, %r19, %r1;
	and.b32  	%r4, %r19, 7;
	setp.lt.u32 	%p5, %r19, 8;
	mov.f32 	%f67, 0f00000000;
	mov.b32 	%r39, 0;
	@%p5 bra 	$L__BB1_5;
	and.b32  	%r39, %r19, 2147483640;
	neg.s32 	%r37, %r39;
	shl.b32 	%r7, %r18, 3;
	mul.wide.u32 	%rd9, %r3, 4;
	add.s64 	%rd10, %rd9, %rd2;
	add.s64 	%rd52, %rd10, 16;
	mov.f32 	%f67, 0f00000000;
	mul.wide.s32 	%rd13, %r18, 4;
	mov.u32 	%r36, %r2;
$L__BB1_4:
	.pragma "nounroll";
	ld.global.f32 	%f17, [%rd52+-16];
	mul.wide.s32 	%rd11, %r36, 4;
	add.s64 	%rd12, %rd1, %rd11;
	ld.global.f32 	%f18, [%rd12];
	fma.rn.f32 	%f19, %f17, %f18, %f67;
	ld.global.f32 	%f20, [%rd52+-12];
	add.s64 	%rd14, %rd12, %rd13;
	ld.global.f32 	%f21, [%rd14];
	fma.rn.f32 	%f22, %f20, %f21, %f19;
	ld.global.f32 	%f23, [%rd52+-8];
	add.s64 	%rd15, %rd14, %rd13;
	ld.global.f32 	%f24, [%rd15];
	fma.rn.f32 	%f25, %f23, %f24, %f22;
	ld.global.f32 	%f26, [%rd52+-4];
	add.s64 	%rd16, %rd15, %rd13;
	ld.global.f32 	%f27, [%rd16];
	fma.rn.f32 	%f28, %f26, %f27, %f25;
	ld.global.f32 	%f29, [%rd52];
	add.s64 	%rd17, %rd16, %rd13;
	ld.global.f32 	%f30, [%rd17];
	fma.rn.f32 	%f31, %f29, %f30, %f28;
	ld.global.f32 	%f32, [%rd52+4];
	add.s64 	%rd18, %rd17, %rd13;
	ld.global.f32 	%f33, [%rd18];
	fma.rn.f32 	%f34, %f32, %f33, %f31;
	ld.global.f32 	%f35, [%rd52+8];
	add.s64 	%rd19, %rd18, %rd13;
	ld.global.f32 	%f36, [%rd19];
	fma.rn.f32 	%f37, %f35, %f36, %f34;
	ld.global.f32 	%f38, [%rd52+12];
	add.s64 	%rd20, %rd19, %rd13;
	ld.global.f32 	%f39, [%rd20];
	fma.rn.f32 	%f67, %f38, %f39, %f37;
	add.s32 	%r37, %r37, 8;
	add.s32 	%r36, %r36, %r7;
	add.s64 	%rd52, %rd52, 32;
	setp.ne.s32 	%p6, %r37, 0;
	@%p6 bra 	$L__BB1_4;
$L__BB1_5:
	setp.eq.s32 	%p7, %r4, 0;
	@%p7 bra 	$L__BB1_13;
	and.b32  	%r13, %r19, 3;
	setp.lt.u32 	%p8, %r4, 4;
	@%p8 bra 	$L__BB1_8;
	add.s32 	%r28, %r39, %r3;
	mul.wide.u32 	%rd21, %r28, 4;
	add.s64 	%rd22, %rd2, %rd21;
	ld.global.f32 	%f41, [%rd22];
	mad.lo.s32 	%r29, %r39, %r18, %r2;
	mul.wide.s32 	%rd23, %r29, 4;
	add.s64 	%rd24, %rd1, %rd23;
	ld.global.f32 	%f42, [%rd24];
	fma.rn.f32 	%f43, %f41, %f42, %f67;
	cvt.u64.u32 	%rd25, %r3;
	cvt.u64.u32 	%rd26, %r39;
	add.s64 	%rd27, %rd26, %rd25;
	shl.b64 	%rd28, %rd27, 2;
	add.s64 	%rd29, %rd2, %rd28;
	ld.global.f32 	%f44, [%rd29+4];
	mul.wide.s32 	%rd30, %r18, 4;
	add.s64 	%rd31, %rd24, %rd30;
	ld.global.f32 	%f45, [%rd31];
	fma.rn.f32 	%f46, %f44, %f45, %f43;
	ld.global.f32 	%f47, [%rd29+8];
	add.s64 	%rd32, %rd31, %rd30;
	ld.global.f32 	%f48, [%rd32];
	fma.rn.f32 	%f49, %f47, %f48, %f46;
	ld.global.f32 	%f50, [%rd29+12];
	add.s64 	%rd33, %rd32, %rd30;
	ld.global.f32 	%f51, [%rd33];
	fma.rn.f32 	%f67, %f50, %f51, %f49;
	add.s32 	%r39, %r39, 4;
$L__BB1_8:
	setp.eq.s32 	%p9, %r13, 0;
	@%p9 bra 	$L__BB1_13;
	setp.eq.s32 	%p10, %r13, 1;
	@%p10 bra 	$L__BB1_11;
	add.s32 	%r30, %r39, %r3;
	mul.wide.u32 	%rd34, %r30, 4;
	add.s64 	%rd35, %rd2, %rd34;
	ld.global.f32 	%f53, [%rd35];
	mad.lo.s32 	%r31, %r39, %r18, %r2;
	mul.wide.s32 	%rd36, %r31, 4;
	add.s64 	%rd37, %rd1, %rd36;
	ld.global.f32 	%f54, [%rd37];
	fma.rn.f32 	%f55, %f53, %f54, %f67;
	cvt.u64.u32 	%rd38, %r3;
	cvt.u64.u32 	%rd39, %r39;
	add.s64 	%rd40, %rd39, %rd38;
	shl.b64 	%rd41, %rd40, 2;
	add.s64 	%rd42, %rd2, %rd41;
	ld.global.f32 	%f56, [%rd42+4];
	mul.wide.s32 	%rd43, %r18, 4;
	add.s64 	%rd44, %rd37, %rd43;
	ld.global.f32 	%f57, [%rd44];
	fma.rn.f32 	%f67, %f56, %f57, %f55;
	add.s32 	%r39, %r39, 2;
$L__BB1_11:
	and.b32  	%r32, %r19, 1;
	setp.eq.b32 	%p11, %r32, 1;
	not.pred 	%p12, %p11;
	@%p12 bra 	$L__BB1_13;
	add.s32 	%r33, %r39, %r3;
	mul.wide.u32 	%rd45, %r33, 4;
	add.s64 	%rd46, %rd2, %rd45;
	ld.global.f32 	%f58, [%rd46];
	mad.lo.s32 	%r34, %r39, %r18, %r2;
	mul.wide.s32 	%rd47, %r34, 4;
	add.s64 	%rd48, %rd1, %rd47;
	ld.global.f32 	%f59, [%rd48];
	fma.rn.f32 	%f67, %f58, %f59, %f67;
$L__BB1_13:
	mad.lo.s32 	%r35, %r18, %r1, %r2;
	cvta.to.global.u64 	%rd49, %rd6;
	mul.wide.s32 	%rd50, %r35, 4;
	add.s64 	%rd51, %rd49, %rd50;
	st.global.f32 	[%rd51], %f67;
$L__BB1_14:
	ret;

}
	// .globl	_Z15matrixMulSharedPKfS0_Pfiii
.visible .entry _Z15matrixMulSharedPKfS0_Pfiii(
	.param .u64 .ptr .align 1 _Z15matrixMulSharedPKfS0_Pfiii_param_0,
	.param .u64 .ptr .align 1 _Z15matrixMulSharedPKfS0_Pfiii_param_1,
	.param .u64 .ptr .align 1 _Z15matrixMulSharedPKfS0_Pfiii_param_2,
	.param .u32 _Z15matrixMulSharedPKfS0_Pfiii_param_3,
	.param .u32 _Z15matrixMulSharedPKfS0_Pfiii_param_4,
	.param .u32 _Z15matrixMulSharedPKfS0_Pfiii_param_5
)
{
	.reg .pred 	%p<12>;
	.reg .b32 	%r<42>;
	.reg .b32 	%f<63>;
	.reg .b64 	%rd<13>;
	// demoted variable
	.shared .align 4 .b8 _ZZ15matrixMulSharedPKfS0_PfiiiE6tile_a[1024];
	// demoted variable
	.shared .align 4 .b8 _ZZ15matrixMulSharedPKfS0_PfiiiE6tile_b[1024];
	ld.param.u64 	%rd3, [_Z15matrixMulSharedPKfS0_Pfiii_param_0];
	ld.param.u64 	%rd4, [_Z15matrixMulSharedPKfS0_Pfiii_param_1];
	ld.param.u64 	%rd5, [_Z15matrixMulSharedPKfS0_Pfiii_param_2];
	ld.param.u32 	%r23, [_Z15matrixMulSharedPKfS0_Pfiii_param_3];
	ld.param.u32 	%r24, [_Z15matrixMulSharedPKfS0_Pfiii_param_4];
	ld.param.u32 	%r25, [_Z15matrixMulSharedPKfS0_Pfiii_param_5];
	mov.u32 	%r26, %ctaid.y;
	mov.u32 	%r27, %ntid.y;
	mov.u32 	%r39, %tid.y;
	mad.lo.s32 	%r2, %r26, %r27, %r39;
	mov.u32 	%r28, %ctaid.x;
	mov.u32 	%r29, %ntid.x;
	mov.u32 	%r37, %tid.x;
	mad.lo.s32 	%r4, %r28, %r29, %r37;
	setp.lt.s32 	%p1, %r25, 1;
	mov.f32 	%f62, 0f00000000;
	@%p1 bra 	$L__BB2_7;
	add.s32 	%r30, %r25, 15;
	shr.u32 	%r31, %r30, 4;
	shl.b32 	%r32, %r39, 6;
	mov.u32 	%r33, _ZZ15matrixMulSharedPKfS0_PfiiiE6tile_a;
	add.s32 	%r5, %r33, %r32;
	shl.b32 	%r34, %r37, 2;
	add.s32 	%r6, %r5, %r34;
	mov.u32 	%r35, _ZZ15matrixMulSharedPKfS0_PfiiiE6tile_b;
	add.s32 	%r8, %r35, %r34;
	add.s32 	%r7, %r8, %r32;
	neg.s32 	%r41, %r31;
	mad.lo.s32 	%r40, %r39, %r24, %r4;
	shl.b32 	%r11, %r24, 4;
	mad.lo.s32 	%r38, %r25, %r2, %r37;
	cvta.to.global.u64 	%rd1, %rd3;
	cvta.to.global.u64 	%rd2, %rd4;
	mov.f32 	%f62, 0f00000000;
$L__BB2_2:
	setp.ge.s32 	%p2, %r2, %r23;
	setp.ge.u32 	%p3, %r37, %r25;
	mov.f32 	%f60, 0f00000000;
	or.pred  	%p4, %p2, %p3;
	@%p4 bra 	$L__BB2_4;
	mul.wide.u32 	%rd6, %r38, 4;
	add.s64 	%rd7, %rd1, %rd6;
	ld.global.f32 	%f60, [%rd7];
$L__BB2_4:
	setp.ge.s32 	%p5, %r4, %r24;
	st.shared.f32 	[%r6], %f60;
	setp.ge.u32 	%p6, %r39, %r25;
	mov.f32 	%f61, 0f00000000;
	or.pred  	%p7, %p5, %p6;
	@%p7 bra 	$L__BB2_6;
	mul.wide.u32 	%rd8, %r40, 4;
	add.s64 	%rd9, %rd2, %rd8;
	ld.global.f32 	%f61, [%rd9];
$L__BB2_6:
	st.shared.f32 	[%r7], %f61;
	bar.sync 	0;
	ld.shared.f32 	%f12, [%r5];
	ld.shared.f32 	%f13, [%r8];
	fma.rn.f32 	%f14, %f12, %f13, %f62;
	ld.shared.f32 	%f15, [%r5+4];
	ld.shared.f32 	%f16, [%r8+64];
	fma.rn.f32 	%f17, %f15, %f16, %f14;
	ld.shared.f32 	%f18, [%r5+8];
	ld.shared.f32 	%f19, [%r8+128];
	fma.rn.f32 	%f20, %f18, %f19, %f17;
	ld.shared.f32 	%f21, [%r5+12];
	ld.shared.f32 	%f22, [%r8+192];
	fma.rn.f32 	%f23, %f21, %f22, %f20;
	ld.shared.f32 	%f24, [%r5+16];
	ld.shared.f32 	%f25, [%r8+256];
	fma.rn.f32 	%f26, %f24, %f25, %f23;
	ld.shared.f32 	%f27, [%r5+20];
	ld.shared.f32 	%f28, [%r8+320];
	fma.rn.f32 	%f29, %f27, %f28, %f26;
	ld.shared.f32 	%f30, [%r5+24];
	ld.shared.f32 	%f31, [%r8+384];
	fma.rn.f32 	%f32, %f30, %f31, %f29;
	ld.shared.f32 	%f33, [%r5+28];
	ld.shared.f32 	%f34, [%r8+448];
	fma.rn.f32 	%f35, %f33, %f34, %f32;
	ld.shared.f32 	%f36, [%r5+32];
	ld.shared.f32 	%f37, [%r8+512];
	fma.rn.f32 	%f38, %f36, %f37, %f35;
	ld.shared.f32 	%f39, [%r5+36];
	ld.shared.f32 	%f40, [%r8+576];
	fma.rn.f32 	%f41, %f39, %f40, %f38;
	ld.shared.f32 	%f42, [%r5+40];
	ld.shared.f32 	%f43, [%r8+640];
	fma.rn.f32 	%f44, %f42, %f43, %f41;
	ld.shared.f32 	%f45, [%r5+44];
	ld.shared.f32 	%f46, [%r8+704];
	fma.rn.f32 	%f47, %f45, %f46, %f44;
	ld.shared.f32 	%f48, [%r5+48];
	ld.shared.f32 	%f49, [%r8+768];
	fma.rn.f32 	%f50, %f48, %f49, %f47;
	ld.shared.f32 	%f51, [%r5+52];
	ld.shared.f32 	%f52, [%r8+832];
	fma.rn.f32 	%f53, %f51, %f52, %f50;
	ld.shared.f32 	%f54, [%r5+56];
	ld.shared.f32 	%f55, [%r8+896];
	fma.rn.f32 	%f56, %f54, %f55, %f53;
	ld.shared.f32 	%f57, [%r5+60];
	ld.shared.f32 	%f58, [%r8+960];
	fma.rn.f32 	%f62, %f57, %f58, %f56;
	bar.sync 	0;
	add.s32 	%r41, %r41, 1;
	setp.ne.s32 	%p8, %r41, 0;
	add.s32 	%r40, %r40, %r11;
	add.s32 	%r39, %r39, 16;
	add.s32 	%r38, %r38, 16;
	add.s32 	%r37, %r37, 16;
	@%p8 bra 	$L__BB2_2;
$L__BB2_7:
	setp.ge.s32 	%p9, %r2, %r23;
	setp.ge.s32 	%p10, %r4, %r24;
	or.pred  	%p11, %p9, %p10;
	@%p11 bra 	$L__BB2_9;
	mad.lo.s32 	%r36, %r24, %r2, %r4;
	cvta.to.global.u64 	%rd10, %rd5;
	mul.wide.s32 	%rd11, %r36, 4;
	add.s64 	%rd12, %rd10, %rd11;
	st.global.f32 	[%rd12], %f62;
$L__BB2_9:
	ret;

}


// ===== COMPILED SASS (sm_100) =====

	.target	sm_100

	.elftype	@"ET_EXEC"


//--------------------- .note.nv.tkinfo           --------------------------
	.section	.note.nv.tkinfo,"",@"SHT_NOTE"
	.sectionflags	@"SHF_NOTE_NV_TKINFO"
	.tkinfo
        /*0018*/ 	.word	0x00000002
        /*0030*/ 	.string	""
        /*0030*/ 	.string	"ptxas"
        /*0030*/ 	.string	"Cuda compilation tools, release 13.0, V13.0.88"
        /*0030*/ 	.string	"Build cuda_13.0.r13.0/compiler.36424714_0"
        /*0030*/ 	.string	"-arch sm_100 -m 64 "



//--------------------- .note.nv.cuinfo           --------------------------
	.section	.note.nv.cuinfo,"",@"SHT_NOTE"
	.sectionflags	@"SHF_NOTE_NV_CUINFO"
        /*0018*/ 	.short	0x0002
        /*001a*/ 	.short	0x0064
        /*001c*/ 	.short	0x0082
	.zero		2


//--------------------- .nv.info                  --------------------------
	.section	.nv.info,"",@"SHT_CUDA_INFO"
	.align	4


	//----- nvinfo : EIATTR_REGCOUNT
	.align		4
        /*0000*/ 	.byte	0x04, 0x2f
        /*0002*/ 	.short	(.L_1 - .L_0)
	.align		4
.L_0:
        /*0004*/ 	.word	index@(_Z9vectorAddPKfS0_Pfi)
        /*0008*/ 	.word	0x0000000c


	//----- nvinfo : EIATTR_FRAME_SIZE
	.align		4
.L_1:
        /*000c*/ 	.byte	0x04, 0x11
        /*000e*/ 	.short	(.L_3 - .L_2)
	.align		4
.L_2:
        /*0010*/ 	.word	index@(_Z9vectorAddPKfS0_Pfi)
        /*0014*/ 	.word	0x00000000


	//----- nvinfo : EIATTR_REGCOUNT
	.align		4
.L_3:
        /*0018*/ 	.byte	0x04, 0x2f
        /*001a*/ 	.short	(.L_5 - .L_4)
	.align		4
.L_4:
        /*001c*/ 	.word	index@(_Z9matrixMulPKfS0_Pfiii)
        /*0020*/ 	.word	0x00000020


	//----- nvinfo : EIATTR_FRAME_SIZE
	.align		4
.L_5:
        /*0024*/ 	.byte	0x04, 0x11
        /*0026*/ 	.short	(.L_7 - .L_6)
	.align		4
.L_6:
        /*0028*/ 	.word	index@(_Z9matrixMulPKfS0_Pfiii)
        /*002c*/ 	.word	0x00000000


	//----- nvinfo : EIATTR_REGCOUNT
	.align		4
.L_7:
        /*0030*/ 	.byte	0x04, 0x2f
        /*0032*/ 	.short	(.L_9 - .L_8)
	.align		4
.L_8:
        /*0034*/ 	.word	index@(_Z15matrixMulSharedPKfS0_Pfiii)
        /*0038*/ 	.word	0x00000020


	//----- nvinfo : EIATTR_FRAME_SIZE
	.align		4
.L_9:
        /*003c*/ 	.byte	0x04, 0x11
        /*003e*/ 	.short	(.L_11 - .L_10)
	.align		4
.L_10:
        /*0040*/ 	.word	index@(_Z15matrixMulSharedPKfS0_Pfiii)
        /*0044*/ 	.word	0x00000000


	//----- nvinfo : EIATTR_MIN_STACK_SIZE
	.align		4
.L_11:
        /*0048*/ 	.byte	0x04, 0x12
        /*004a*/ 	.short	(.L_13 - .L_12)
	.align		4
.L_12:
        /*004c*/ 	.word	index@(_Z15matrixMulSharedPKfS0_Pfiii)
        /*0050*/ 	.word	0x00000000


	//----- nvinfo : EIATTR_MIN_STACK_SIZE
	.align		4
.L_13:
        /*0054*/ 	.byte	0x04, 0x12
        /*0056*/ 	.short	(.L_15 - .L_14)
	.align		4
.L_14:
        /*0058*/ 	.word	index@(_Z9matrixMulPKfS0_Pfiii)
        /*005c*/ 	.word	0x00000000


	//----- nvinfo : EIATTR_MIN_STACK_SIZE
	.align		4
.L_15:
        /*0060*/ 	.byte	0x04, 0x12
        /*0062*/ 	.short	(.L_17 - .L_16)
	.align		4
.L_16:
        /*0064*/ 	.word	index@(_Z9vectorAddPKfS0_Pfi)
        /*0068*/ 	.word	0x00000000
.L_17:


//--------------------- .nv.compat                --------------------------
	.section	.nv.compat,"",@"SHT_CUDA_COMPAT_INFO"
	.align	4
        /*0000*/ 	.byte	0x02, 0x09, 0x00, 0x00, 0x02, 0x02, 0x01, 0x00, 0x02, 0x05, 0x05, 0x00, 0x03, 0x07, 0x01, 0x01
        /*0010*/ 	.byte	0x02, 0x03, 0x00, 0x00, 0x02, 0x06, 0x01, 0x00, 0x04, 0x0b, 0x08, 0x00, 0x09, 0x00, 0x00, 0x00
        /*0020*/ 	.byte	0x00, 0x00, 0x00, 0x00


//--------------------- .nv.info._Z15matrixMulSharedPKfS0_Pfiii --------------------------
	.section	.nv.info._Z15matrixMulSharedPKfS0_Pfiii,"",@"SHT_CUDA_INFO"
	.sectionflags	@""
	.align	4


	//----- nvinfo : EIATTR_CUDA_API_VERSION
	.align		4
        /*0000*/ 	.byte	0x04, 0x37
        /*0002*/ 	.short	(.L_19 - .L_18)
.L_18:
        /*0004*/ 	.word	0x00000082


	//----- nvinfo : EIATTR_KPARAM_INFO
	.align		4
.L_19:
        /*0008*/ 	.byte	0x04, 0x17
        /*000a*/ 	.short	(.L_21 - .L_20)
.L_20:
        /*000c*/ 	.word	0x00000000
        /*0010*/ 	.short	0x0005
        /*0012*/ 	.short	0x0020
        /*0014*/ 	.byte	0x00, 0xf0, 0x11, 0x00


	//----- nvinfo : EIATTR_KPARAM_INFO
	.align		4
.L_21:
        /*0018*/ 	.byte	0x04, 0x17
        /*001a*/ 	.short	(.L_23 - .L_22)
.L_22:
        /*001c*/ 	.word	0x00000000
        /*0020*/ 	.short	0x0004
        /*0022*/ 	.short	0x001c
        /*0024*/ 	.byte	0x00, 0xf0, 0x11, 0x00


	//----- nvinfo : EIATTR_KPARAM_INFO
	.align		4
.L_23:
        /*0028*/ 	.byte	0x04, 0x17
        /*002a*/ 	.short	(.L_25 - .L_24)
.L_24:
        /*002c*/ 	.word	0x00000000
        /*0030*/ 	.short	0x0003
        /*0032*/ 	.short	0x0018
        /*0034*/ 	.byte	0x00, 0xf0, 0x11, 0x00


	//----- nvinfo : EIATTR_KPARAM_INFO
	.align		4
.L_25:
        /*0038*/ 	.byte	0x04, 0x17
        /*003a*/ 	.short	(.L_27 - .L_26)
.L_26:
        /*003c*/ 	.word	0x00000000
        /*0040*/ 	.short	0x0002
        /*0042*/ 	.short	0x0010
        /*0044*/ 	.byte	0x00, 0xf5, 0x21, 0x00


	//----- nvinfo : EIATTR_KPARAM_INFO
	.align		4
.L_27:
        /*0048*/ 	.byte	0x04, 0x17
        /*004a*/ 	.short	(.L_29 - .L_28)
.L_28:
        /*004c*/ 	.word	0x00000000
        /*0050*/ 	.short	0x0001
        /*0052*/ 	.short	0x0008
        /*0054*/ 	.byte	0x00, 0xf5, 0x21, 0x00


	//----- nvinfo : EIATTR_KPARAM_INFO
	.align		4
.L_29:
        /*0058*/ 	.byte	0x04, 0x17
        /*005a*/ 	.short	(.L_31 - .L_30)
.L_30:
        /*005c*/ 	.word	0x00000000
        /*0060*/ 	.short	0x0000
        /*0062*/ 	.short	0x0000
        /*0064*/ 	.byte	0x00, 0xf5, 0x21, 0x00


	//----- nvinfo : EIATTR_SPARSE_MMA_MASK
	.align		4
.L_31:
        /*0068*/ 	.byte	0x03, 0x50
        /*006a*/ 	.short	0x0000


	//----- nvinfo : EIATTR_MAXREG_COUNT
	.align		4
        /*006c*/ 	.byte	0x03, 0x1b
        /*006e*/ 	.short	0x00ff


	//----- nvinfo : EIATTR_NUM_BARRIERS
	.align		4
        /*0070*/ 	.byte	0x02, 0x4c
        /*0072*/ 	.byte	0x01
	.zero		1


	//----- nvinfo : EIATTR_MERCURY_ISA_VERSION
	.align		4
        /*0074*/ 	.byte	0x03, 0x5f
        /*0076*/ 	.short	0x0101


	//----- nvinfo : EIATTR_VRC_CTA_INIT_COUNT
	.align		4
        /*0078*/ 	.byte	0x02, 0x4a
	.zero		1
	.zero		1


	//----- nvinfo : EIATTR_EXIT_INSTR_OFFSETS
	.align		4
        /*007c*/ 	.byte	0x04, 0x1c
        /*007e*/ 	.short	(.L_33 - .L_32)


	//   ....[0]....
.L_32:
        /*0080*/ 	.word	0x000005f0


	//   ....[1]....
        /*0084*/ 	.word	0x00000640


	//----- nvinfo : EIATTR_CBANK_PARAM_SIZE
	.align		4
.L_33:
        /*0088*/ 	.byte	0x03, 0x19
        /*008a*/ 	.short	0x0024


	//----- nvinfo : EIATTR_PARAM_CBANK
	.align		4
        /*008c*/ 	.byte	0x04, 0x0a
        /*008e*/ 	.short	(.L_35 - .L_34)
	.align		4
.L_34:
        /*0090*/ 	.word	index@(.nv.constant0._Z15matrixMulSharedPKfS0_Pfiii)
        /*0094*/ 	.short	0x0380
        /*0096*/ 	.short	0x0024


	//----- nvinfo : EIATTR_SW_WAR
	.align		4
.L_35:
        /*0098*/ 	.byte	0x04, 0x36
        /*009a*/ 	.short	(.L_37 - .L_36)
.L_36:
        /*009c*/ 	.word	0x00000008
.L_37:


//--------------------- .nv.info._Z9matrixMulPKfS0_Pfiii --------------------------
	.section	.nv.info._Z9matrixMulPKfS0_Pfiii,"",@"SHT_CUDA_INFO"
	.sectionflags	@""
	.align	4


	//----- nvinfo : EIATTR_CUDA_API_VERSION
	.align		4
        /*0000*/ 	.byte	0x04, 0x37
        /*0002*/ 	.short	(.L_39 - .L_38)
.L_38:
        /*0004*/ 	.word	0x00000082


	//----- nvinfo : EIATTR_KPARAM_INFO
	.align		4
.L_39:
        /*0008*/ 	.byte	0x04, 0x17
        /*000a*/ 	.short	(.L_41 - .L_40)
.L_40:
        /*000c*/ 	.word	0x00000000
        /*0010*/ 	.short	0x0005
        /*0012*/ 	.short	0x0020
        /*0014*/ 	.byte	0x00, 0xf0, 0x11, 0x00


	//----- nvinfo : EIATTR_KPARAM_INFO
	.align		4
.L_41:
        /*0018*/ 	.byte	0x04, 0x17
        /*001a*/ 	.short	(.L_43 - .L_42)
.L_42:
        /*001c*/ 	.word	0x00000000
        /*0020*/ 	.short	0x0004
        /*0022*/ 	.short	0x001c
        /*0024*/ 	.byte	0x00, 0xf0, 0x11, 0x00


	//----- nvinfo : EIATTR_KPARAM_INFO
	.align		4
.L_43:
        /*0028*/ 	.byte	0x04, 0x17
        /*002a*/ 	.short	(.L_45 - .L_44)
.L_44:
        /*002c*/ 	.word	0x00000000
        /*0030*/ 	.short	0x0003
        /*0032*/ 	.short	0x0018
        /*0034*/ 	.byte	0x00, 0xf0, 0x11, 0x00


	//----- nvinfo : EIATTR_KPARAM_INFO
	.align		4
.L_45:
        /*0038*/ 	.byte	0x04, 0x17
        /*003a*/ 	.short	(.L_47 - .L_46)
.L_46:
        /*003c*/ 	.word	0x00000000
        /*0040*/ 	.short	0x0002
        /*0042*/ 	.short	0x0010
        /*0044*/ 	.byte	0x00, 0xf5, 0x21, 0x00


	//----- nvinfo : EIATTR_KPARAM_INFO
	.align		4
.L_47:
        /*0048*/ 	.byte	0x04, 0x17
        /*004a*/ 	.short	(.L_49 - .L_48)
.L_48:
        /*004c*/ 	.word	0x00000000
        /*0050*/ 	.short	0x0001
        /*0052*/ 	.short	0x0008
        /*0054*/ 	.byte	0x00, 0xf5, 0x21, 0x00


	//----- nvinfo : EIATTR_KPARAM_INFO
	.align		4
.L_49:
        /*0058*/ 	.byte	0x04, 0x17
        /*005a*/ 	.short	(.L_51 - .L_50)
.L_50:
        /*005c*/ 	.word	0x00000000
        /*0060*/ 	.short	0x0000
        /*0062*/ 	.short	0x0000
        /*0064*/ 	.byte	0x00, 0xf5, 0x21, 0x00


	//----- nvinfo : EIATTR_SPARSE_MMA_MASK
	.align		4
.L_51:
        /*0068*/ 	.byte	0x03, 0x50
        /*006a*/ 	.short	0x0000


	//----- nvinfo : EIATTR_MAXREG_COUNT
	.align		4
        /*006c*/ 	.byte	0x03, 0x1b
        /*006e*/ 	.short	0x00ff


	//----- nvinfo : EIATTR_MERCURY_ISA_VERSION
	.align		4
        /*0070*/ 	.byte	0x03, 0x5f
        /*0072*/ 	.short	0x0101


	//----- nvinfo : EIATTR_VRC_CTA_INIT_COUNT
	.align		4
        /*0074*/ 	.byte	0x02, 0x4a
	.zero		1
	.zero		1


	//----- nvinfo : EIATTR_EXIT_INSTR_OFFSETS
	.align		4
        /*0078*/ 	.byte	0x04, 0x1c
        /*007a*/ 	.short	(.L_53 - .L_52)


	//   ....[0]....
.L_52:
        /*007c*/ 	.word	0x000000c0


	//   ....[1]....
        /*0080*/ 	.word	0x000008e0


	//----- nvinfo : EIATTR_CBANK_PARAM_SIZE
	.align		4
.L_53:
        /*0084*/ 	.byte	0x03, 0x19
        /*0086*/ 	.short	0x0024


	//----- nvinfo : EIATTR_PARAM_CBANK
	.align		4
        /*0088*/ 	.byte	0x04, 0x0a
        /*008a*/ 	.short	(.L_55 - .L_54)
	.align		4
.L_54:
        /*008c*/ 	.word	index@(.nv.constant0._Z9matrixMulPKfS0_Pfiii)
        /*0090*/ 	.short	0x0380
        /*0092*/ 	.short	0x0024


	//----- nvinfo : EIATTR_SW_WAR
	.align		4
.L_55:
        /*0094*/ 	.byte	0x04, 0x36
        /*0096*/ 	.short	(.L_57 - .L_56)
.L_56:
        /*0098*/ 	.word	0x00000008
.L_57:


//--------------------- .nv.info._Z9vectorAddPKfS0_Pfi --------------------------
	.section	.nv.info._Z9vectorAddPKfS0_Pfi,"",@"SHT_CUDA_INFO"
	.sectionflags	@""
	.align	4


	//----- nvinfo : EIATTR_CUDA_API_VERSION
	.align		4
        /*0000*/ 	.byte	0x04, 0x37
        /*0002*/ 	.short	(.L_59 - .L_58)
.L_58:
        /*0004*/ 	.word	0x00000082


	//----- nvinfo : EIATTR_KPARAM_INFO
	.align		4
.L_59:
        /*0008*/ 	.byte	0x04, 0x17
        /*000a*/ 	.short	(.L_61 - .L_60)
.L_60:
        /*000c*/ 	.word	0x00000000
        /*0010*/ 	.short	0x0003
        /*0012*/ 	.short	0x0018
        /*0014*/ 	.byte	0x00, 0xf0, 0x11, 0x00


	//----- nvinfo : EIATTR_KPARAM_INFO
	.align		4
.L_61:
        /*0018*/ 	.byte	0x04, 0x17
        /*001a*/ 	.short	(.L_63 - .L_62)
.L_62:
        /*001c*/ 	.word	0x00000000
        /*0020*/ 	.short	0x0002
        /*0022*/ 	.short	0x0010
        /*0024*/ 	.byte	0x00, 0xf5, 0x21, 0x00


	//----- nvinfo : EIATTR_KPARAM_INFO
	.align		4
.L_63:
        /*0028*/ 	.byte	0x04, 0x17
        /*002a*/ 	.short	(.L_65 - .L_64)
.L_64:
        /*002c*/ 	.word	0x00000000
        /*0030*/ 	.short	0x0001
        /*0032*/ 	.short	0x0008
        /*0034*/ 	.byte	0x00, 0xf5, 0x21, 0x00


	//----- nvinfo : EIATTR_KPARAM_INFO
	.align		4
.L_65:
        /*0038*/ 	.byte	0x04, 0x17
        /*003a*/ 	.short	(.L_67 - .L_66)
.L_66:
        /*003c*/ 	.word	0x00000000
        /*0040*/ 	.short	0x0000
        /*0042*/ 	.short	0x0000
        /*0044*/ 	.byte	0x00, 0xf5, 0x21, 0x00


	//----- nvinfo : EIATTR_SPARSE_MMA_MASK
	.align		4
.L_67:
        /*0048*/ 	.byte	0x03, 0x50
        /*004a*/ 	.short	0x0000


	//----- nvinfo : EIATTR_MAXREG_COUNT
	.align		4
        /*004c*/ 	.byte	0x03, 0x1b
        /*004e*/ 	.short	0x00ff


	//----- nvinfo : EIATTR_MERCURY_ISA_VERSION
	.align		4
        /*0050*/ 	.byte	0x03, 0x5f
        /*0052*/ 	.short	0x0101


	//----- nvinfo : EIATTR_VRC_CTA_INIT_COUNT
	.align		4
        /*0054*/ 	.byte	0x02, 0x4a
	.zero		1
	.zero		1


	//----- nvinfo : EIATTR_EXIT_INSTR_OFFSETS
	.align		4
        /*0058*/ 	.byte	0x04, 0x1c
        /*005a*/ 	.short	(.L_69 - .L_68)


	//   ....[0]....
.L_68:
        /*005c*/ 	.word	0x00000070


	//   ....[1]....
        /*0060*/ 	.word	0x00000130


	//----- nvinfo : EIATTR_CBANK_PARAM_SIZE
	.align		4
.L_69:
        /*0064*/ 	.byte	0x03, 0x19
        /*0066*/ 	.short	0x001c


	//----- nvinfo : EIATTR_PARAM_CBANK
	.align		4
        /*0068*/ 	.byte	0x04, 0x0a
        /*006a*/ 	.short	(.L_71 - .L_70)
	.align		4
.L_70:
        /*006c*/ 	.word	index@(.nv.constant0._Z9vectorAddPKfS0_Pfi)
        /*0070*/ 	.short	0x0380
        /*0072*/ 	.short	0x001c


	//----- nvinfo : EIATTR_SW_WAR
	.align		4
.L_71:
        /*0074*/ 	.byte	0x04, 0x36
        /*0076*/ 	.short	(.L_73 - .L_72)
.L_72:
        /*0078*/ 	.word	0x00000008
.L_73:


//--------------------- .nv.callgraph             --------------------------
	.section	.nv.callgraph,"",@"SHT_CUDA_CALLGRAPH"
	.align	4
	.sectionentsize	8
	.align		4
        /*0000*/ 	.word	0x00000000
	.align		4
        /*0004*/ 	.word	0xffffffff
	.align		4
        /*0008*/ 	.word	0x00000000
	.align		4
        /*000c*/ 	.word	0xfffffffe
	.align		4
        /*0010*/ 	.word	0x00000000
	.align		4
        /*0014*/ 	.word	0xfffffffd
	.align		4
        /*0018*/ 	.word	0x00000000
	.align		4
        /*001c*/ 	.word	0xfffffffc


//--------------------- .text._Z15matrixMulSharedPKfS0_Pfiii --------------------------
	.section	.text._Z15matrixMulSharedPKfS0_Pfiii,"ax",@progbits
	.align	128
        .global         _Z15matrixMulSharedPKfS0_Pfiii
        .type           _Z15matrixMulSharedPKfS0_Pfiii,@function
        .size           _Z15matrixMulSharedPKfS0_Pfiii,(.L_x_9 - _Z15matrixMulSharedPKfS0_Pfiii)
        .other          _Z15matrixMulSharedPKfS0_Pfiii,@"STO_CUDA_ENTRY STV_DEFAULT"
_Z15matrixMulSharedPKfS0_Pfiii:
.text._Z15matrixMulSharedPKfS0_Pfiii:
[----:B------:R-:W-:Y:S01]  /*0000*/  LDC R1, c[0x0][0x37c] ;  /* 0x0000df00ff017b82 */ /* 0x000fe20000000800 */
[----:B------:R-:W0:Y:S01]  /*0010*/  S2R R0, SR_TID.Y ;  /* 0x0000000000007919 */ /* 0x000e220000002200 */
[----:B------:R-:W1:Y:S06]  /*0020*/  LDCU UR10, c[0x0][0x3a0] ;  /* 0x00007400ff0a77ac */ /* 0x000e6c0008000800 */
[----:B------:R-:W0:Y:S01]  /*0030*/  LDC R2, c[0x0][0x364] ;  /* 0x0000d900ff027b82 */ /* 0x000e220000000800 */
[----:B------:R-:W-:Y:S01]  /*0040*/  HFMA2 R21, -RZ, RZ, 0, 0 ;  /* 0x00000000ff157431 */ /* 0x000fe200000001ff */
[----:B------:R-:W2:Y:S01]  /*0050*/  S2R R13, SR_TID.X ;  /* 0x00000000000d7919 */ /* 0x000ea20000002100 */
[----:B------:R-:W3:Y:S05]  /*0060*/  LDCU.64 UR8, c[0x0][0x358] ;  /* 0x00006b00ff0877ac */ /* 0x000eea0008000a00 */
[----:B------:R-:W0:Y:S08]  /*0070*/  S2UR UR4, SR_CTAID.Y ;  /* 0x00000000000479c3 */ /* 0x000e300000002600 */
[----:B------:R-:W2:Y:S01]  /*0080*/  S2UR UR5, SR_CTAID.X ;  /* 0x00000000000579c3 */ /* 0x000ea20000002500 */
[----:B-1----:R-:W-:-:S07]  /*0090*/  UISETP.GE.AND UP0, UPT, UR10, 0x1, UPT ;  /* 0x000000010a00788c */ /* 0x002fce000bf06270 */
[----:B------:R-:W2:Y:S01]  /*00a0*/  LDC R3, c[0x0][0x360] ;  /* 0x0000d800ff037b82 */ /* 0x000ea20000000800 */
[----:B0-----:R-:W-:Y:S02]  /*00b0*/  IMAD R2, R2, UR4, R0 ;  /* 0x0000000402027c24 */ /* 0x001fe4000f8e0200 */
[----:B--2---:R-:W-:Y:S01]  /*00c0*/  IMAD R3, R3, UR5, R13 ;  /* 0x0000000503037c24 */ /* 0x004fe2000f8e020d */
[----:B---3--:R-:W-:Y:S06]  /*00d0*/  BRA.U !UP0, `(.L_x_0) ;  /* 0x0000000508387547 */ /* 0x008fec000b800000 */
[----:B------:R-:W0:Y:S01]  /*00e0*/  S2UR UR7, SR_CgaCtaId ;  /* 0x00000000000779c3 */ /* 0x000e220000008800 */
[----:B------:R-:W1:Y:S01]  /*00f0*/  LDCU UR11, c[0x0][0x39c] ;  /* 0x00007380ff0b77ac */ /* 0x000e620008000800 */
[----:B------:R-:W-:Y:S01]  /*0100*/  MOV R21, RZ ;  /* 0x000000ff00157202 */ /* 0x000fe20000000f00 */
[----:B------:R-:W-:Y:S01]  /*0110*/  IMAD R14, R2, UR10, R13 ;  /* 0x0000000a020e7c24 */ /* 0x000fe2000f8e020d */
[----:B------:R-:W-:Y:S01]  /*0120*/  UMOV UR5, 0x400 ;  /* 0x0000040000057882 */ /* 0x000fe20000000000 */
[----:B------:R-:W-:-:S03]  /*0130*/  UIADD3 UR4, UPT, UPT, UR10, 0xf, URZ ;  /* 0x0000000f0a047890 */ /* 0x000fc6000fffe0ff */
[----:B------:R-:W2:Y:S01]  /*0140*/  LDC R12, c[0x0][0x39c] ;  /* 0x0000e700ff0c7b82 */ /* 0x000ea20000000800 */
[----:B------:R-:W-:Y:S02]  /*0150*/  UIADD3 UR6, UPT, UPT, UR5, 0x400, URZ ;  /* 0x0000040005067890 */ /* 0x000fe4000fffe0ff */
[----:B------:R-:W-:Y:S01]  /*0160*/  USHF.R.U32.HI UR4, URZ, 0x4, UR4 ;  /* 0x00000004ff047899 */ /* 0x000fe20008011604 */
[----:B------:R-:W3:Y:S01]  /*0170*/  LDCU UR13, c[0x0][0x3a0] ;  /* 0x00007400ff0d77ac */ /* 0x000ee20008000800 */
[----:B------:R-:W4:Y:S01]  /*0180*/  LDCU UR12, c[0x0][0x398] ;  /* 0x00007300ff0c77ac */ /* 0x000f220008000800 */
[----:B-1----:R-:W-:Y:S01]  /*0190*/  IMAD R19, R0, UR11, R3 ;  /* 0x0000000b00137c24 */ /* 0x002fe2000f8e0203 */
[----:B------:R-:W-:Y:S02]  /*01a0*/  UIADD3 UR4, UPT, UPT, -UR4, URZ, URZ ;  /* 0x000000ff04047290 */ /* 0x000fe4000fffe1ff */
[----:B0-----:R-:W-:Y:S02]  /*01b0*/  ULEA UR5, UR7, UR5, 0x18 ;  /* 0x0000000507057291 */ /* 0x001fe4000f8ec0ff */
[----:B------:R-:W-:-:S04]  /*01c0*/  ULEA UR6, UR7, UR6, 0x18 ;  /* 0x0000000607067291 */ /* 0x000fc8000f8ec0ff */
[C---:B------:R-:W-:Y:S02]  /*01d0*/  LEA R16, R0.reuse, UR5, 0x6 ;  /* 0x0000000500107c11 */ /* 0x040fe4000f8e30ff */
[C---:B------:R-:W-:Y:S02]  /*01e0*/  LEA R15, R13.reuse, UR6, 0x2 ;  /* 0x000000060d0f7c11 */ /* 0x040fe4000f8e10ff */
[----:B------:R-:W-:Y:S02]  /*01f0*/  LEA R18, R13, R16, 0x2 ;  /* 0x000000100d127211 */ /* 0x000fe400078e10ff */
[----:B---34-:R-:W-:-:S07]  /*0200*/  LEA R17, R0, R15, 0x6 ;  /* 0x0000000f00117211 */ /* 0x018fce00078e30ff */
.L_x_1:
[----:B------:R-:W-:Y:S01]  /*0210*/  ISETP.GE.U32.AND P1, PT, R13, UR13, PT ;  /* 0x0000000d0d007c0c */ /* 0x000fe2000bf26070 */
[----:B------:R-:W-:Y:S01]  /*0220*/  HFMA2 R22, -RZ, RZ, 0, 0 ;  /* 0x00000000ff167431 */ /* 0x000fe200000001ff */
[----:B------:R-:W-:Y:S02]  /*0230*/  ISETP.GE.U32.AND P0, PT, R0, UR13, PT ;  /* 0x0000000d00007c0c */ /* 0x000fe4000bf06070 */
[----:B------:R-:W-:Y:S02]  /*0240*/  ISETP.GE.OR P1, PT, R2, UR12, P1 ;  /* 0x0000000c02007c0c */ /* 0x000fe40008f26670 */
[----:B--2---:R-:W-:Y:S02]  /*0250*/  ISETP.GE.OR P0, PT, R3, R12, P0 ;  /* 0x0000000c0300720c */ /* 0x004fe40000706670 */
[----:B------:R-:W-:-:S09]  /*0260*/  MOV R29, RZ ;  /* 0x000000ff001d7202 */ /* 0x000fd20000000f00 */
[----:B------:R-:W0:Y:S08]  /*0270*/  @!P1 LDC.64 R6, c[0x0][0x380] ;  /* 0x0000e000ff069b82 */ /* 0x000e300000000a00 */
[----:B------:R-:W1:Y:S01]  /*0280*/  @!P0 LDC.64 R4, c[0x0][0x388] ;  /* 0x0000e200ff048b82 */ /* 0x000e620000000a00 */
[----:B0-----:R-:W-:-:S05]  /*0290*/  @!P1 IMAD.WIDE.U32 R6, R14, 0x4, R6 ;  /* 0x000000040e069825 */ /* 0x001fca00078e0006 */
[----:B------:R-:W2:Y:S01]  /*02a0*/  @!P1 LDG.E R29, desc[UR8][R6.64] ;  /* 0x00000008061d9981 */ /* 0x000ea2000c1e1900 */
[----:B-1----:R-:W-:-:S05]  /*02b0*/  @!P0 IMAD.WIDE.U32 R24, R19, 0x4, R4 ;  /* 0x0000000413188825 */ /* 0x002fca00078e0004 */
[----:B------:R-:W3:Y:S01]  /*02c0*/  @!P0 LDG.E R22, desc[UR8][R24.64] ;  /* 0x0000000818168981 */ /* 0x000ee2000c1e1900 */
[----:B------:R-:W-:-:S04]  /*02d0*/  UIADD3 UR4, UPT, UPT, UR4, 0x1, URZ ;  /* 0x0000000104047890 */ /* 0x000fc8000fffe0ff */
[----:B------:R-:W-:Y:S01]  /*02e0*/  UISETP.NE.AND UP0, UPT, UR4, URZ, UPT ;  /* 0x000000ff0400728c */ /* 0x000fe2000bf05270 */
[----:B------:R-:W-:Y:S02]  /*02f0*/  IADD3 R0, PT, PT, R0, 0x10, RZ ;  /* 0x0000001000007810 */ /* 0x000fe40007ffe0ff */
[----:B------:R-:W-:Y:S02]  /*0300*/  IADD3 R13, PT, PT, R13, 0x10, RZ ;  /* 0x000000100d0d7810 */ /* 0x000fe40007ffe0ff */
[----:B------:R-:W-:Y:S02]  /*0310*/  IADD3 R14, PT, PT, R14, 0x10, RZ ;  /* 0x000000100e0e7810 */ /* 0x000fe40007ffe0ff */
[----:B------:R-:W-:Y:S01]  /*0320*/  LEA R19, R12, R19, 0x4 ;  /* 0x000000130c137211 */ /* 0x000fe200078e20ff */
[----:B--2---:R-:W-:Y:S04]  /*0330*/  STS [R18], R29 ;  /* 0x0000001d12007388 */ /* 0x004fe80000000800 */
[----:B---3--:R-:W-:Y:S01]  /*0340*/  STS [R17], R22 ;  /* 0x0000001611007388 */ /* 0x008fe20000000800 */
[----:B------:R-:W-:Y:S06]  /*0350*/  BAR.SYNC.DEFER_BLOCKING 0x0 ;  /* 0x0000000000007b1d */ /* 0x000fec0000010000 */
[----:B------:R-:W-:Y:S04]  /*0360*/  LDS R28, [R15] ;  /* 0x000000000f1c7984 */ /* 0x000fe80000000800 */
[----:B------:R-:W0:Y:S04]  /*0370*/  LDS.128 R8, [R16] ;  /* 0x0000000010087984 */ /* 0x000e280000000c00 */
[----:B------:R-:W1:Y:S04]  /*0380*/  LDS R29, [R15+0x40] ;  /* 0x000040000f1d7984 */ /* 0x000e680000000800 */
[----:B------:R-:W2:Y:S04]  /*0390*/  LDS R27, [R15+0x80] ;  /* 0x000080000f1b7984 */ /* 0x000ea80000000800 */
[----:B------:R-:W3:Y:S04]  /*03a0*/  LDS R26, [R15+0xc0] ;  /* 0x0000c0000f1a7984 */ /* 0x000ee80000000800 */
[----:B------:R-:W-:Y:S04]  /*03b0*/  LDS R23, [R15+0x100] ;  /* 0x000100000f177984 */ /* 0x000fe80000000800 */
[----:B------:R-:W4:Y:S04]  /*03c0*/  LDS.128 R4, [R16+0x10] ;  /* 0x0000100010047984 */ /* 0x000f280000000c00 */
[----:B------:R-:W5:Y:S04]  /*03d0*/  LDS R20, [R15+0x140] ;  /* 0x000140000f147984 */ /* 0x000f680000000800 */
[----:B------:R-:W5:Y:S04]  /*03e0*/  LDS R25, [R15+0x180] ;  /* 0x000180000f197984 */ /* 0x000f680000000800 */
[----:B------:R-:W5:Y:S04]  /*03f0*/  LDS R22, [R15+0x1c0] ;  /* 0x0001c0000f167984 */ /* 0x000f680000000800 */
[----:B------:R-:W-:Y:S01]  /*0400*/  LDS R24, [R15+0x240] ;  /* 0x000240000f187984 */ /* 0x000fe20000000800 */
[----:B0-----:R-:W-:-:S03]  /*0410*/  FFMA R8, R8, R28, R21 ;  /* 0x0000001c08087223 */ /* 0x001fc60000000015 */
[----:B------:R-:W-:Y:S01]  /*0420*/  LDS R21, [R15+0x200] ;  /* 0x000200000f157984 */ /* 0x000fe20000000800 */
[----:B-1----:R-:W-:-:S04]  /*0430*/  FFMA R8, R29, R9, R8 ;  /* 0x000000091d087223 */ /* 0x002fc80000000008 */
[----:B--2---:R-:W-:-:S04]  /*0440*/  FFMA R27, R27, R10, R8 ;  /* 0x0000000a1b1b7223 */ /* 0x004fc80000000008 */
[----:B---3--:R-:W-:Y:S02]  /*0450*/  FFMA R27, R26, R11, R27 ;  /* 0x0000000b1a1b7223 */ /* 0x008fe4000000001b */
[----:B------:R-:W0:Y:S02]  /*0460*/  LDS.128 R8, [R16+0x20] ;  /* 0x0000200010087984 */ /* 0x000e240000000c00 */
[----:B----4-:R-:W-:-:S04]  /*0470*/  FFMA R23, R4, R23, R27 ;  /* 0x0000001704177223 */ /* 0x010fc8000000001b */
[----:B-----5:R-:W-:Y:S02]  /*0480*/  FFMA R20, R20, R5, R23 ;  /* 0x0000000514147223 */ /* 0x020fe40000000017 */
[----:B------:R-:W1:Y:S02]  /*0490*/  LDS R23, [R15+0x280] ;  /* 0x000280000f177984 */ /* 0x000e640000000800 */
[----:B------:R-:W-:Y:S02]  /*04a0*/  FFMA R25, R25, R6, R20 ;  /* 0x0000000619197223 */ /* 0x000fe40000000014 */
[----:B------:R-:W2:Y:S02]  /*04b0*/  LDS R20, [R15+0x2c0] ;  /* 0x0002c0000f147984 */ /* 0x000ea40000000800 */
[----:B------:R-:W-:Y:S02]  /*04c0*/  FFMA R27, R22, R7, R25 ;  /* 0x00000007161b7223 */ /* 0x000fe40000000019 */
[----:B------:R-:W-:Y:S04]  /*04d0*/  LDS R25, [R15+0x300] ;  /* 0x000300000f197984 */ /* 0x000fe80000000800 */
[----:B------:R-:W3:Y:S04]  /*04e0*/  LDS.128 R4, [R16+0x30] ;  /* 0x0000300010047984 */ /* 0x000ee80000000c00 */
[----:B------:R-:W4:Y:S01]  /*04f0*/  LDS R22, [R15+0x340] ;  /* 0x000340000f167984 */ /* 0x000f220000000800 */
[----:B0-----:R-:W-:-:S03]  /*0500*/  FFMA R27, R8, R21, R27 ;  /* 0x00000015081b7223 */ /* 0x001fc6000000001b */
[----:B------:R-:W0:Y:S04]  /*0510*/  LDS R21, [R15+0x380] ;  /* 0x000380000f157984 */ /* 0x000e280000000800 */
[----:B------:R-:W5:Y:S01]  /*0520*/  LDS R8, [R15+0x3c0] ;  /* 0x0003c0000f087984 */ /* 0x000f620000000800 */
[----:B------:R-:W-:-:S04]  /*0530*/  FFMA R24, R24, R9, R27 ;  /* 0x0000000918187223 */ /* 0x000fc8000000001b */
[----:B-1----:R-:W-:-:S04]  /*0540*/  FFMA R23, R23, R10, R24 ;  /* 0x0000000a17177223 */ /* 0x002fc80000000018 */
[----:B--2---:R-:W-:-:S04]  /*0550*/  FFMA R11, R20, R11, R23 ;  /* 0x0000000b140b7223 */ /* 0x004fc80000000017 */
[----:B---3--:R-:W-:-:S04]  /*0560*/  FFMA R11, R4, R25, R11 ;  /* 0x00000019040b7223 */ /* 0x008fc8000000000b */
[----:B----4-:R-:W-:-:S04]  /*0570*/  FFMA R22, R22, R5, R11 ;  /* 0x0000000516167223 */ /* 0x010fc8000000000b */
[----:B0-----:R-:W-:-:S04]  /*0580*/  FFMA R21, R21, R6, R22 ;  /* 0x0000000615157223 */ /* 0x001fc80000000016 */
[----:B-----5:R-:W-:Y:S01]  /*0590*/  FFMA R21, R8, R7, R21 ;  /* 0x0000000708157223 */ /* 0x020fe20000000015 */
[----:B------:R-:W-:Y:S06]  /*05a0*/  BAR.SYNC.DEFER_BLOCKING 0x0 ;  /* 0x0000000000007b1d */ /* 0x000fec0000010000 */
[----:B------:R-:W-:Y:S05]  /*05b0*/  BRA.U UP0, `(.L_x_1) ;  /* 0xfffffffd00147547 */ /* 0x000fea000b83ffff */
.L_x_0:
[----:B------:R-:W0:Y:S02]  /*05c0*/  LDCU.64 UR4, c[0x0][0x398] ;  /* 0x00007300ff0477ac */ /* 0x000e240008000a00 */
[----:B0-----:R-:W-:-:S04]  /*05d0*/  ISETP.GE.AND P0, PT, R3, UR5, PT ;  /* 0x0000000503007c0c */ /* 0x001fc8000bf06270 */
[----:B------:R-:W-:-:S13]  /*05e0*/  ISETP.GE.OR P0, PT, R2, UR4, P0 ;  /* 0x0000000402007c0c */ /* 0x000fda0008706670 */
[----:B------:R-:W-:Y:S05]  /*05f0*/  @P0 EXIT ;  /* 0x000000000000094d */ /* 0x000fea0003800000 */
[----:B------:R-:W0:Y:S01]  /*0600*/  LDC.64 R4, c[0x0][0x390] ;  /* 0x0000e400ff047b82 */ /* 0x000e220000000a00 */
[----:B------:R-:W-:-:S04]  /*0610*/  IMAD R3, R2, UR5, R3 ;  /* 0x0000000502037c24 */ /* 0x000fc8000f8e0203 */
[----:B0-----:R-:W-:-:S05]  /*0620*/  IMAD.WIDE R2, R3, 0x4, R4 ;  /* 0x0000000403027825 */ /* 0x001fca00078e0204 */
[----:B------:R-:W-:Y:S01]  /*0630*/  STG.E desc[UR8][R2.64], R21 ;  /* 0x0000001502007986 */ /* 0x000fe2000c101908 */
[----:B------:R-:W-:Y:S05]  /*0640*/  EXIT ;  /* 0x000000000000794d */ /* 0x000fea0003800000 */
.L_x_2:
[----:B------:R-:W-:-:S00]  /*0650*/  BRA `(.L_x_2) ;  /* 0xfffffffc00fc7947 */ /* 0x000fc0000383ffff */
[----:B------:R-:W-:-:S00]  /*0660*/  NOP ;  /* 0x0000000000007918 */ /* 0x000fc00000000000 */
        /* <DEDUP_REMOVED lines=9> */
.L_x_9:


//--------------------- .text._Z9matrixMulPKfS0_Pfiii --------------------------
	.section	.text._Z9matrixMulPKfS0_Pfiii,"ax",@progbits
	.align	128
        .global         _Z9matrixMulPKfS0_Pfiii
        .type           _Z9matrixMulPKfS0_Pfiii,@function
        .size           _Z9matrixMulPKfS0_Pfiii,(.L_x_10 - _Z9matrixMulPKfS0_Pfiii)
        .other          _Z9matrixMulPKfS0_Pfiii,@"STO_CUDA_ENTRY STV_DEFAULT"
_Z9matrixMulPKfS0_Pfiii:
.text._Z9matrixMulPKfS0_Pfiii:
[----:B------:R-:W-:Y:S01]  /*0000*/  LDC R1, c[0x0][0x37c] ;  /* 0x0000df00ff017b82 */ /* 0x000fe20000000800 */
[----:B------:R-:W0:Y:S07]  /*0010*/  S2R R5, SR_TID.X ;  /* 0x0000000000057919 */ /* 0x000e2e0000002100 */
[----:B------:R-:W1:Y:S01]  /*0020*/  LDC R19, c[0x0][0x364] ;  /* 0x0000d900ff137b82 */ /* 0x000e620000000800 */
[----:B------:R-:W1:Y:S07]  /*0030*/  S2R R4, SR_TID.Y ;  /* 0x0000000000047919 */ /* 0x000e6e0000002200 */
[----:B------:R-:W0:Y:S08]  /*0040*/  S2UR UR5, SR_CTAID.X ;  /* 0x00000000000579c3 */ /* 0x000e300000002500 */
[----:B------:R-:W0:Y:S08]  /*0050*/  LDC R0, c[0x0][0x360] ;  /* 0x0000d800ff007b82 */ /* 0x000e300000000800 */
[----:B------:R-:W1:Y:S08]  /*0060*/  S2UR UR4, SR_CTAID.Y ;  /* 0x00000000000479c3 */ /* 0x000e700000002600 */
[----:B------:R-:W2:Y:S01]  /*0070*/  LDC.64 R2, c[0x0][0x398] ;  /* 0x0000e600ff027b82 */ /* 0x000ea20000000a00 */
[----:B0-----:R-:W-:-:S02]  /*0080*/  IMAD R0, R0, UR5, R5 ;  /* 0x0000000500007c24 */ /* 0x001fc4000f8e0205 */
[----:B-1----:R-:W-:-:S03]  /*0090*/  IMAD R19, R19, UR4, R4 ;  /* 0x0000000413137c24 */ /* 0x002fc6000f8e0204 */
[----:B--2---:R-:W-:-:S04]  /*00a0*/  ISETP.GE.AND P0, PT, R0, R3, PT ;  /* 0x000000030000720c */ /* 0x004fc80003f06270 */
[----:B------:R-:W-:-:S13]  /*00b0*/  ISETP.GE.OR P0, PT, R19, R2, P0 ;  /* 0x000000021300720c */ /* 0x000fda0000706670 */
[----:B------:R-:W-:Y:S05]  /*00c0*/  @P0 EXIT ;  /* 0x000000000000094d */ /* 0x000fea0003800000 */
[----:B------:R-:W0:Y:S01]  /*00d0*/  LDC R2, c[0x0][0x3a0] ;  /* 0x0000e800ff027b82 */ /* 0x000e220000000800 */
[----:B------:R-:W1:Y:S01]  /*00e0*/  LDCU.64 UR4, c[0x0][0x358] ;  /* 0x00006b00ff0477ac */ /* 0x000e620008000a00 */
[----:B------:R-:W-:Y:S01]  /*00f0*/  HFMA2 R24, -RZ, RZ, 0, 0 ;  /* 0x00000000ff187431 */ /* 0x000fe200000001ff */
[----:B0-----:R-:W-:-:S13]  /*0100*/  ISETP.GE.AND P0, PT, R2, 0x1, PT ;  /* 0x000000010200780c */ /* 0x001fda0003f06270 */
[----:B-1----:R-:W-:Y:S05]  /*0110*/  @!P0 BRA `(.L_x_3) ;  /* 0x0000000400e08947 */ /* 0x002fea0003800000 */
[C---:B------:R-:W-:Y:S01]  /*0120*/  ISETP.GE.U32.AND P1, PT, R2.reuse, 0x8, PT ;  /* 0x000000080200780c */ /* 0x040fe20003f26070 */
[----:B------:R-:W-:Y:S01]  /*0130*/  IMAD R20, R19, R2, RZ ;  /* 0x0000000213147224 */ /* 0x000fe200078e02ff */
[----:B------:R-:W-:Y:S02]  /*0140*/  LOP3.LUT R27, R2, 0x7, RZ, 0xc0, !PT ;  /* 0x00000007021b7812 */ /* 0x000fe400078ec0ff */
[----:B------:R-:W-:Y:S02]  /*0150*/  MOV R24, RZ ;  /* 0x000000ff00187202 */ /* 0x000fe40000000f00 */
[----:B------:R-:W-:Y:S02]  /*0160*/  ISETP.NE.AND P0, PT, R27, RZ, PT ;  /* 0x000000ff1b00720c */ /* 0x000fe40003f05270 */
[----:B------:R-:W-:-:S05]  /*0170*/  MOV R21, RZ ;  /* 0x000000ff00157202 */ /* 0x000fca0000000f00 */
[----:B------:R-:W-:Y:S06]  /*0180*/  @!P1 BRA `(.L_x_4) ;  /* 0x0000000000c49947 */ /* 0x000fec0003800000 */
[----:B------:R-:W0:Y:S01]  /*0190*/  LDC.64 R4, c[0x0][0x380] ;  /* 0x0000e000ff047b82 */ /* 0x000e220000000a00 */
[----:B------:R-:W-:Y:S02]  /*01a0*/  LOP3.LUT R21, R2, 0x7ffffff8, RZ, 0xc0, !PT ;  /* 0x7ffffff802157812 */ /* 0x000fe400078ec0ff */
[----:B------:R-:W-:Y:S02]  /*01b0*/  MOV R24, RZ ;  /* 0x000000ff00187202 */ /* 0x000fe40000000f00 */
[----:B------:R-:W-:Y:S02]  /*01c0*/  MOV R18, R0 ;  /* 0x0000000000127202 */ /* 0x000fe40000000f00 */
[----:B------:R-:W-:Y:S01]  /*01d0*/  IADD3 R22, PT, PT, -R21, RZ, RZ ;  /* 0x000000ff15167210 */ /* 0x000fe20007ffe1ff */
[----:B0-----:R-:W-:-:S03]  /*01e0*/  IMAD.WIDE.U32 R4, R20, 0x4, R4 ;  /* 0x0000000414047825 */ /* 0x001fc600078e0004 */
[----:B------:R-:W-:-:S04]  /*01f0*/  IADD3 R6, P1, PT, R4, 0x10, RZ ;  /* 0x0000001004067810 */ /* 0x000fc80007f3e0ff */
[----:B------:R-:W-:-:S09]  /*0200*/  IADD3.X R7, PT, PT, RZ, R5, RZ, P1, !PT ;  /* 0x00000005ff077210 */ /* 0x000fd20000ffe4ff */
.L_x_5:
[----:B------:R-:W0:Y:S01]  /*0210*/  LDC.64 R16, c[0x0][0x388] ;  /* 0x0000e200ff107b82 */ /* 0x000e220000000a00 */
[----:B------:R-:W-:Y:S02]  /*0220*/  MOV R4, R6 ;  /* 0x0000000600047202 */ /* 0x000fe40000000f00 */
[----:B------:R-:W-:-:S05]  /*0230*/  MOV R5, R7 ;  /* 0x0000000700057202 */ /* 0x000fca0000000f00 */
[----:B------:R-:W2:Y:S04]  /*0240*/  LDG.E R25, desc[UR4][R4.64+-0x10] ;  /* 0xfffff00404197981 */ /* 0x000ea8000c1e1900 */
[----:B------:R-:W3:Y:S04]  /*0250*/  LDG.E R23, desc[UR4][R4.64+-0xc] ;  /* 0xfffff40404177981 */ /* 0x000ee8000c1e1900 */
[----:B------:R-:W4:Y:S04]  /*0260*/  LDG.E R29, desc[UR4][R4.64+-0x8] ;  /* 0xfffff804041d7981 */ /* 0x000f28000c1e1900 */
[----:B------:R-:W5:Y:S01]  /*0270*/  LDG.E R28, desc[UR4][R4.64+-0x4] ;  /* 0xfffffc04041c7981 */ /* 0x000f62000c1e1900 */
[----:B0-----:R-:W-:-:S05]  /*0280*/  IMAD.WIDE R16, R18, 0x4, R16 ;  /* 0x0000000412107825 */ /* 0x001fca00078e0210 */
[----:B------:R0:W2:Y:S01]  /*0290*/  LDG.E R26, desc[UR4][R16.64] ;  /* 0x00000004101a7981 */ /* 0x0000a2000c1e1900 */
[----:B------:R-:W-:-:S04]  /*02a0*/  IMAD.WIDE R14, R3, 0x4, R16 ;  /* 0x00000004030e7825 */ /* 0x000fc800078e0210 */
[C---:B------:R-:W-:Y:S02]  /*02b0*/  IMAD.WIDE R6, R3.reuse, 0x4, R14 ;  /* 0x0000000403067825 */ /* 0x040fe400078e020e */
[----:B------:R-:W3:Y:S02]  /*02c0*/  LDG.E R14, desc[UR4][R14.64] ;  /* 0x000000040e0e7981 */ /* 0x000ee4000c1e1900 */
[C---:B------:R-:W-:Y:S02]  /*02d0*/  IMAD.WIDE R10, R3.reuse, 0x4, R6 ;  /* 0x00000004030a7825 */ /* 0x040fe400078e0206 */
[----:B------:R-:W4:Y:S02]  /*02e0*/  LDG.E R6, desc[UR4][R6.64] ;  /* 0x0000000406067981 */ /* 0x000f24000c1e1900 */
[C---:B------:R-:W-:Y:S02]  /*02f0*/  IMAD.WIDE R8, R3.reuse, 0x4, R10 ;  /* 0x0000000403087825 */ /* 0x040fe400078e020a */
[----:B------:R-:W5:Y:S02]  /*0300*/  LDG.E R10, desc[UR4][R10.64] ;  /* 0x000000040a0a7981 */ /* 0x000f64000c1e1900 */
[----:B------:R-:W-:-:S02]  /*0310*/  IMAD.WIDE R12, R3, 0x4, R8 ;  /* 0x00000004030c7825 */ /* 0x000fc400078e0208 */
[----:B------:R-:W5:Y:S04]  /*0320*/  LDG.E R7, desc[UR4][R4.64] ;  /* 0x0000000404077981 */ /* 0x000f68000c1e1900 */
[----:B------:R-:W5:Y:S01]  /*0330*/  LDG.E R8, desc[UR4][R8.64] ;  /* 0x0000000408087981 */ /* 0x000f62000c1e1900 */
[----:B0-----:R-:W-:-:S03]  /*0340*/  IMAD.WIDE R16, R3, 0x4, R12 ;  /* 0x0000000403107825 */ /* 0x001fc600078e020c */
[----:B------:R-:W5:Y:S04]  /*0350*/  LDG.E R12, desc[UR4][R12.64] ;  /* 0x000000040c0c7981 */ /* 0x000f68000c1e1900 */
[----:B------:R-:W5:Y:S04]  /*0360*/  LDG.E R15, desc[UR4][R16.64] ;  /* 0x00000004100f7981 */ /* 0x000f68000c1e1900 */
[----:B------:R-:W5:Y:S04]  /*0370*/  LDG.E R9, desc[UR4][R4.64+0x4] ;  /* 0x0000040404097981 */ /* 0x000f68000c1e1900 */
[----:B------:R-:W5:Y:S01]  /*0380*/  LDG.E R11, desc[UR4][R4.64+0xc] ;  /* 0x00000c04040b7981 */ /* 0x000f62000c1e1900 */
[----:B--2---:R-:W-:Y:S01]  /*0390*/  FFMA R26, R25, R26, R24 ;  /* 0x0000001a191a7223 */ /* 0x004fe20000000018 */
[----:B------:R-:W-:-:S02]  /*03a0*/  IMAD.WIDE R24, R3, 0x4, R16 ;  /* 0x0000000403187825 */ /* 0x000fc400078e0210 */
[----:B------:R-:W2:Y:S04]  /*03b0*/  LDG.E R16, desc[UR4][R4.64+0x8] ;  /* 0x0000080404107981 */ /* 0x000ea8000c1e1900 */
[----:B------:R-:W2:Y:S01]  /*03c0*/  LDG.E R24, desc[UR4][R24.64] ;  /* 0x0000000418187981 */ /* 0x000ea2000c1e1900 */
[----:B---3--:R-:W-:Y:S01]  /*03d0*/  FFMA R14, R23, R14, R26 ;  /* 0x0000000e170e7223 */ /* 0x008fe2000000001a */
[----:B------:R-:W-:-:S03]  /*03e0*/  IADD3 R22, PT, PT, R22, 0x8, RZ ;  /* 0x0000000816167810 */ /* 0x000fc60007ffe0ff */
[----:B----4-:R-:W-:Y:S01]  /*03f0*/  FFMA R29, R29, R6, R14 ;  /* 0x000000061d1d7223 */ /* 0x010fe2000000000e */
[----:B------:R-:W-:-:S03]  /*0400*/  ISETP.NE.AND P1, PT, R22, RZ, PT ;  /* 0x000000ff1600720c */ /* 0x000fc60003f25270 */
[----:B-----5:R-:W-:Y:S01]  /*0410*/  FFMA R10, R28, R10, R29 ;  /* 0x0000000a1c0a7223 */ /* 0x020fe2000000001d */
[----:B------:R-:W-:-:S03]  /*0420*/  IADD3 R6, P2, PT, R4, 0x20, RZ ;  /* 0x0000002004067810 */ /* 0x000fc60007f5e0ff */
[----:B------:R-:W-:Y:S01]  /*0430*/  FFMA R8, R7, R8, R10 ;  /* 0x0000000807087223 */ /* 0x000fe2000000000a */
[----:B------:R-:W-:Y:S02]  /*0440*/  IADD3.X R7, PT, PT, RZ, R5, RZ, P2, !PT ;  /* 0x00000005ff077210 */ /* 0x000fe400017fe4ff */
[----:B------:R-:W-:Y:S01]  /*0450*/  LEA R18, R3, R18, 0x3 ;  /* 0x0000001203127211 */ /* 0x000fe200078e18ff */
[----:B------:R-:W-:-:S04]  /*0460*/  FFMA R9, R9, R12, R8 ;  /* 0x0000000c09097223 */ /* 0x000fc80000000008 */
[----:B--2---:R-:W-:-:S04]  /*0470*/  FFMA R16, R16, R15, R9 ;  /* 0x0000000f10107223 */ /* 0x004fc80000000009 */
[----:B------:R-:W-:Y:S01]  /*0480*/  FFMA R24, R11, R24, R16 ;  /* 0x000000180b187223 */ /* 0x000fe20000000010 */
[----:B------:R-:W-:Y:S06]  /*0490*/  @P1 BRA `(.L_x_5) ;  /* 0xfffffffc005c1947 */ /* 0x000fec000383ffff */
.L_x_4:
[----:B------:R-:W-:Y:S05]  /*04a0*/  @!P0 BRA `(.L_x_3) ;  /* 0x0000000000fc8947 */ /* 0x000fea0003800000 */
[----:B------:R-:W-:Y:S02]  /*04b0*/  ISETP.GE.U32.AND P1, PT, R27, 0x4, PT ;  /* 0x000000041b00780c */ /* 0x000fe40003f26070 */
[----:B------:R-:W-:-:S04]  /*04c0*/  LOP3.LUT R16, R2, 0x3, RZ, 0xc0, !PT ;  /* 0x0000000302107812 */ /* 0x000fc800078ec0ff */
[----:B------:R-:W-:-:S07]  /*04d0*/  ISETP.NE.AND P0, PT, R16, RZ, PT ;  /* 0x000000ff1000720c */ /* 0x000fce0003f05270 */
[----:B------:R-:W-:Y:S06]  /*04e0*/  @!P1 BRA `(.L_x_6) ;  /* 0x00000000006c9947 */ /* 0x000fec0003800000 */
[----:B------:R-:W0:Y:S01]  /*04f0*/  LDC.64 R6, c[0x0][0x388] ;  /* 0x0000e200ff067b82 */ /* 0x000e220000000a00 */
[----:B------:R-:W1:Y:S01]  /*0500*/  LDCU.64 UR6, c[0x0][0x380] ;  /* 0x00007000ff0677ac */ /* 0x000e620008000a00 */
[----:B------:R-:W-:Y:S01]  /*0510*/  IMAD R9, R21, R3, R0 ;  /* 0x0000000315097224 */ /* 0x000fe200078e0200 */
[CC--:B------:R-:W-:Y:S02]  /*0520*/  IADD3 R5, PT, PT, R20.reuse, R21.reuse, RZ ;  /* 0x0000001514057210 */ /* 0x0c0fe40007ffe0ff */
[----:B------:R-:W-:-:S03]  /*0530*/  IADD3 R10, P1, PT, R20, R21, RZ ;  /* 0x00000015140a7210 */ /* 0x000fc60007f3e0ff */
[----:B------:R-:W2:Y:S01]  /*0540*/  LDC.64 R14, c[0x0][0x380] ;  /* 0x0000e000ff0e7b82 */ /* 0x000ea20000000a00 */
[----:B0-----:R-:W-:-:S04]  /*0550*/  IMAD.WIDE R6, R9, 0x4, R6 ;  /* 0x0000000409067825 */ /* 0x001fc800078e0206 */
[----:B------:R-:W-:Y:S02]  /*0560*/  IMAD.WIDE R8, R3, 0x4, R6 ;  /* 0x0000000403087825 */ /* 0x000fe400078e0206 */
[----:B------:R-:W3:Y:S02]  /*0570*/  LDG.E R6, desc[UR4][R6.64] ;  /* 0x0000000406067981 */ /* 0x000ee4000c1e1900 */
[----:B--2---:R-:W-:Y:S01]  /*0580*/  IMAD.WIDE.U32 R14, R5, 0x4, R14 ;  /* 0x00000004050e7825 */ /* 0x004fe200078e000e */
[----:B------:R-:W-:Y:S02]  /*0590*/  IADD3.X R5, PT, PT, RZ, RZ, RZ, P1, !PT ;  /* 0x000000ffff057210 */ /* 0x000fe40000ffe4ff */
[----:B-1----:R-:W-:-:S03]  /*05a0*/  LEA R4, P1, R10, UR6, 0x2 ;  /* 0x000000060a047c11 */ /* 0x002fc6000f8210ff */
[----:B------:R-:W3:Y:S01]  /*05b0*/  LDG.E R15, desc[UR4][R14.64] ;  /* 0x000000040e0f7981 */ /* 0x000ee2000c1e1900 */
[----:B------:R-:W-:Y:S01]  /*05c0*/  LEA.HI.X R5, R10, UR7, R5, 0x2, P1 ;  /* 0x000000070a057c11 */ /* 0x000fe200088f1405 */
[C---:B------:R-:W-:Y:S02]  /*05d0*/  IMAD.WIDE R10, R3.reuse, 0x4, R8 ;  /* 0x00000004030a7825 */ /* 0x040fe400078e0208 */
[----:B------:R-:W2:Y:S04]  /*05e0*/  LDG.E R8, desc[UR4][R8.64] ;  /* 0x0000000408087981 */ /* 0x000ea8000c1e1900 */
[----:B------:R-:W2:Y:S01]  /*05f0*/  LDG.E R17, desc[UR4][R4.64+0x4] ;  /* 0x0000040404117981 */ /* 0x000ea2000c1e1900 */
[----:B------:R-:W-:-:S03]  /*0600*/  IMAD.WIDE R12, R3, 0x4, R10 ;  /* 0x00000004030c7825 */ /* 0x000fc600078e020a */
[----:B------:R-:W4:Y:S04]  /*0610*/  LDG.E R22, desc[UR4][R10.64] ;  /* 0x000000040a167981 */ /* 0x000f28000c1e1900 */
[----:B------:R-:W4:Y:S04]  /*0620*/  LDG.E R18, desc[UR4][R4.64+0x8] ;  /* 0x0000080404127981 */ /* 0x000f28000c1e1900 */
[----:B------:R-:W5:Y:S04]  /*0630*/  LDG.E R26, desc[UR4][R4.64+0xc] ;  /* 0x00000c04041a7981 */ /* 0x000f68000c1e1900 */
[----:B------:R-:W5:Y:S01]  /*0640*/  LDG.E R12, desc[UR4][R12.64] ;  /* 0x000000040c0c7981 */ /* 0x000f62000c1e1900 */
[----:B------:R-:W-:Y:S01]  /*0650*/  IADD3 R21, PT, PT, R21, 0x4, RZ ;  /* 0x0000000415157810 */ /* 0x000fe20007ffe0ff */
[----:B---3--:R-:W-:-:S04]  /*0660*/  FFMA R24, R15, R6, R24 ;  /* 0x000000060f187223 */ /* 0x008fc80000000018 */
[----:B--2---:R-:W-:-:S04]  /*0670*/  FFMA R17, R17, R8, R24 ;  /* 0x0000000811117223 */ /* 0x004fc80000000018 */
[----:B----4-:R-:W-:-:S04]  /*0680*/  FFMA R17, R18, R22, R17 ;  /* 0x0000001612117223 */ /* 0x010fc80000000011 */
[----:B-----5:R-:W-:-:S07]  /*0690*/  FFMA R24, R26, R12, R17 ;  /* 0x0000000c1a187223 */ /* 0x020fce0000000011 */
.L_x_6:
[----:B------:R-:W-:Y:S05]  /*06a0*/  @!P0 BRA `(.L_x_3) ;  /* 0x00000000007c8947 */ /* 0x000fea0003800000 */
[----:B------:R-:W-:Y:S01]  /*06b0*/  ISETP.NE.AND P1, PT, R16, 0x1, PT ;  /* 0x000000011000780c */ /* 0x000fe20003f25270 */
[----:B------:R-:W0:Y:S01]  /*06c0*/  LDC.64 R12, c[0x0][0x380] ;  /* 0x0000e000ff0c7b82 */ /* 0x000e220000000a00 */
[----:B------:R-:W-:-:S04]  /*06d0*/  LOP3.LUT R2, R2, 0x1, RZ, 0xc0, !PT ;  /* 0x0000000102027812 */ /* 0x000fc800078ec0ff */
[----:B------:R-:W-:-:S03]  /*06e0*/  ISETP.NE.U32.AND P0, PT, R2, 0x1, PT ;  /* 0x000000010200780c */ /* 0x000fc60003f05070 */
[----:B------:R-:W1:Y:S04]  /*06f0*/  LDC.64 R10, c[0x0][0x388] ;  /* 0x0000e200ff0a7b82 */ /* 0x000e680000000a00 */
[CC--:B------:R-:W-:Y:S02]  /*0700*/  @P1 IADD3 R15, PT, PT, R20.reuse, R21.reuse, RZ ;  /* 0x00000015140f1210 */ /* 0x0c0fe40007ffe0ff */
[----:B------:R-:W-:Y:S02]  /*0710*/  @P1 IADD3 R2, P2, PT, R20, R21, RZ ;  /* 0x0000001514021210 */ /* 0x000fe40007f5e0ff */
[----:B------:R-:W2:Y:S02]  /*0720*/  @P1 LDC.64 R4, c[0x0][0x380] ;  /* 0x0000e000ff041b82 */ /* 0x000ea40000000a00 */
[----:B------:R-:W-:-:S06]  /*0730*/  @P1 IADD3.X R14, PT, PT, RZ, RZ, RZ, P2, !PT ;  /* 0x000000ffff0e1210 */ /* 0x000fcc00017fe4ff */
[----:B------:R-:W3:Y:S01]  /*0740*/  LDC.64 R6, c[0x0][0x380] ;  /* 0x0000e000ff067b82 */ /* 0x000ee20000000a00 */
[----:B0-----:R-:W-:-:S04]  /*0750*/  @P1 IMAD.WIDE.U32 R12, R15, 0x4, R12 ;  /* 0x000000040f0c1825 */ /* 0x001fc800078e000c */
[C---:B------:R-:W-:Y:S01]  /*0760*/  @P1 IMAD R15, R21.reuse, R3, R0 ;  /* 0x00000003150f1224 */ /* 0x040fe200078e0200 */
[----:B------:R-:W-:Y:S01]  /*0770*/  @P1 IADD3 R21, PT, PT, R21, 0x2, RZ ;  /* 0x0000000215151810 */ /* 0x000fe20007ffe0ff */
[----:B------:R-:W4:Y:S01]  /*0780*/  @P1 LDG.E R13, desc[UR4][R12.64] ;  /* 0x000000040c0d1981 */ /* 0x000f22000c1e1900 */
[----:B------:R-:W0:Y:S01]  /*0790*/  LDC.64 R8, c[0x0][0x388] ;  /* 0x0000e200ff087b82 */ /* 0x000e220000000a00 */
[----:B-1----:R-:W-:Y:S01]  /*07a0*/  @P1 IMAD.WIDE R10, R15, 0x4, R10 ;  /* 0x000000040f0a1825 */ /* 0x002fe200078e020a */
[----:B------:R-:W-:Y:S02]  /*07b0*/  @!P0 IADD3 R17, PT, PT, R20, R21, RZ ;  /* 0x0000001514118210 */ /* 0x000fe40007ffe0ff */
[----:B--2---:R-:W-:Y:S01]  /*07c0*/  @P1 LEA R4, P2, R2, R4, 0x2 ;  /* 0x0000000402041211 */ /* 0x004fe200078410ff */
[----:B------:R-:W-:-:S03]  /*07d0*/  @!P0 IMAD R21, R21, R3, R0 ;  /* 0x0000000315158224 */ /* 0x000fc600078e0200 */
[----:B------:R-:W-:Y:S01]  /*07e0*/  @P1 LEA.HI.X R5, R2, R5, R14, 0x2, P2 ;  /* 0x0000000502051211 */ /* 0x000fe200010f140e */
[----:B------:R-:W-:Y:S01]  /*07f0*/  @P1 IMAD.WIDE R14, R3, 0x4, R10 ;  /* 0x00000004030e1825 */ /* 0x000fe200078e020a */
[----:B------:R-:W4:Y:S03]  /*0800*/  @P1 LDG.E R2, desc[UR4][R10.64] ;  /* 0x000000040a021981 */ /* 0x000f26000c1e1900 */
[----:B---3--:R-:W-:Y:S01]  /*0810*/  @!P0 IMAD.WIDE.U32 R6, R17, 0x4, R6 ;  /* 0x0000000411068825 */ /* 0x008fe200078e0006 */
[----:B------:R-:W2:Y:S04]  /*0820*/  @P1 LDG.E R5, desc[UR4][R4.64+0x4] ;  /* 0x0000040404051981 */ /* 0x000ea8000c1e1900 */
[----:B------:R-:W2:Y:S01]  /*0830*/  @P1 LDG.E R14, desc[UR4][R14.64] ;  /* 0x000000040e0e1981 */ /* 0x000ea2000c1e1900 */
[----:B0-----:R-:W-:-:S03]  /*0840*/  @!P0 IMAD.WIDE R8, R21, 0x4, R8 ;  /* 0x0000000415088825 */ /* 0x001fc600078e0208 */
[----:B------:R-:W3:Y:S04]  /*0850*/  @!P0 LDG.E R7, desc[UR4][R6.64] ;  /* 0x0000000406078981 */ /* 0x000ee8000c1e1900 */
[----:B------:R-:W3:Y:S01]  /*0860*/  @!P0 LDG.E R8, desc[UR4][R8.64] ;  /* 0x0000000408088981 */ /* 0x000ee2000c1e1900 */
[----:B----4-:R-:W-:-:S04]  /*0870*/  @P1 FFMA R2, R13, R2, R24 ;  /* 0x000000020d021223 */ /* 0x010fc80000000018 */
[----:B--2---:R-:W-:-:S04]  /*0880*/  @P1 FFMA R24, R5, R14, R2 ;  /* 0x0000000e05181223 */ /* 0x004fc80000000002 */
[----:B---3--:R-:W-:-:S07]  /*0890*/  @!P0 FFMA R24, R7, R8, R24 ;  /* 0x0000000807188223 */ /* 0x008fce0000000018 */
.L_x_3:
[----:B------:R-:W0:Y:S01]  /*08a0*/  LDC.64 R4, c[0x0][0x390] ;  /* 0x0000e400ff047b82 */ /* 0x000e220000000a00 */
[----:B------:R-:W-:-:S04]  /*08b0*/  IMAD R3, R19, R3, R0 ;  /* 0x0000000313037224 */ /* 0x000fc800078e0200 */
[----:B0-----:R-:W-:-:S05]  /*08c0*/  IMAD.WIDE R2, R3, 0x4, R4 ;  /* 0x0000000403027825 */ /* 0x001fca00078e0204 */
[----:B------:R-:W-:Y:S01]  /*08d0*/  STG.E desc[UR4][R2.64], R24 ;  /* 0x0000001802007986 */ /* 0x000fe2000c101904 */
[----:B------:R-:W-:Y:S05]  /*08e0*/  EXIT ;  /* 0x000000000000794d */ /* 0x000fea0003800000 */
.L_x_7:
        /* <DEDUP_REMOVED lines=9> */
.L_x_10:


//--------------------- .text._Z9vectorAddPKfS0_Pfi --------------------------
	.section	.text._Z9vectorAddPKfS0_Pfi,"ax",@progbits
	.align	128
        .global         _Z9vectorAddPKfS0_Pfi
        .type           _Z9vectorAddPKfS0_Pfi,@function
        .size           _Z9vectorAddPKfS0_Pfi,(.L_x_11 - _Z9vectorAddPKfS0_Pfi)
        .other          _Z9vectorAddPKfS0_Pfi,@"STO_CUDA_ENTRY STV_DEFAULT"
_Z9vectorAddPKfS0_Pfi:
.text._Z9vectorAddPKfS0_Pfi:
[----:B------:R-:W-:Y:S01]  /*0000*/  LDC R1, c[0x0][0x37c] ;  /* 0x0000df00ff017b82 */ /* 0x000fe20000000800 */
[----:B------:R-:W0:Y:S07]  /*0010*/  S2R R0, SR_TID.X ;  /* 0x0000000000007919 */ /* 0x000e2e0000002100 */
[----:B------:R-:W0:Y:S01]  /*0020*/  S2UR UR4, SR_CTAID.X ;  /* 0x00000000000479c3 */ /* 0x000e220000002500 */
[----:B------:R-:W1:Y:S07]  /*0030*/  LDCU UR5, c[0x0][0x398] ;  /* 0x00007300ff0577ac */ /* 0x000e6e0008000800 */
[----:B------:R-:W0:Y:S02]  /*0040*/  LDC R9, c[0x0][0x360] ;  /* 0x0000d800ff097b82 */ /* 0x000e240000000800 */
[----:B0-----:R-:W-:-:S05]  /*0050*/  IMAD R9, R9, UR4, R0 ;  /* 0x0000000409097c24 */ /* 0x001fca000f8e0200 */
[----:B-1----:R-:W-:-:S13]  /*0060*/  ISETP.GE.AND P0, PT, R9, UR5, PT ;  /* 0x0000000509007c0c */ /* 0x002fda000bf06270 */
[----:B------:R-:W-:Y:S05]  /*0070*/  @P0 EXIT ;  /* 0x000000000000094d */ /* 0x000fea0003800000 */
[----:B------:R-:W0:Y:S01]  /*0080*/  LDC.64 R2, c[0x0][0x380] ;  /* 0x0000e000ff027b82 */ /* 0x000e220000000a00 */
[----:B------:R-:W1:Y:S07]  /*0090*/  LDCU.64 UR4, c[0x0][0x358] ;  /* 0x00006b00ff0477ac */ /* 0x000e6e0008000a00 */
[----:B------:R-:W2:Y:S08]  /*00a0*/  LDC.64 R4, c[0x0][0x388] ;  /* 0x0000e200ff047b82 */ /* 0x000eb00000000a00 */
[----:B------:R-:W3:Y:S01]  /*00b0*/  LDC.64 R6, c[0x0][0x390] ;  /* 0x0000e400ff067b82 */ /* 0x000ee20000000a00 */
[----:B0-----:R-:W-:-:S06]  /*00c0*/  IMAD.WIDE R2, R9, 0x4, R2 ;  /* 0x0000000409027825 */ /* 0x001fcc00078e0202 */
[----:B-1----:R-:W4:Y:S01]  /*00d0*/  LDG.E R2, desc[UR4][R2.64] ;  /* 0x0000000402027981 */ /* 0x002f22000c1e1900 */
[----:B--2---:R-:W-:-:S06]  /*00e0*/  IMAD.WIDE R4, R9, 0x4, R4 ;  /* 0x0000000409047825 */ /* 0x004fcc00078e0204 */
[----:B------:R-:W4:Y:S01]  /*00f0*/  LDG.E R5, desc[UR4][R4.64] ;  /* 0x0000000404057981 */ /* 0x000f22000c1e1900 */
[----:B---3--:R-:W-:-:S04]  /*0100*/  IMAD.WIDE R6, R9, 0x4, R6 ;  /* 0x0000000409067825 */ /* 0x008fc800078e0206 */
[----:B----4-:R-:W-:-:S05]  /*0110*/  FADD R9, R2, R5 ;  /* 0x0000000502097221 */ /* 0x010fca0000000000 */
[----:B------:R-:W-:Y:S01]  /*0120*/  STG.E desc[UR4][R6.64], R9 ;  /* 0x0000000906007986 */ /* 0x000fe2000c101904 */
[----:B------:R-:W-:Y:S05]  /*0130*/  EXIT ;  /* 0x000000000000794d */ /* 0x000fea0003800000 */
.L_x_8:
        /* <DEDUP_REMOVED lines=12> */
.L_x_11:


//--------------------- .nv.shared._Z15matrixMulSharedPKfS0_Pfiii --------------------------
	.section	.nv.shared._Z15matrixMulSharedPKfS0_Pfiii,"aw",@nobits
	.sectionflags	@""
	.align	4
.nv.shared._Z15matrixMulSharedPKfS0_Pfiii:
	.zero		3072


//--------------------- .nv.shared.reserved.0     --------------------------
	.section	.nv.shared.reserved.0,"aw",@nobits
	.weak		__nv_reservedSMEM_offset_0_alias
	.size		__nv_reservedSMEM_offset_0_alias, 0, 64
	.other		__nv_reservedSMEM_offset_0_alias,@"STO_CUDA_RESERVED_SHARED STV_DEFAULT"
__nv_reservedSMEM_offset_0_alias:
	.zero		0
	.zero		64


//--------------------- .nv.constant0._Z15matrixMulSharedPKfS0_Pfiii --------------------------
	.section	.nv.constant0._Z15matrixMulSharedPKfS0_Pfiii,"a",@progbits
	.sectionflags	@""
	.align	4
.nv.constant0._Z15matrixMulSharedPKfS0_Pfiii:
	.zero		932


//--------------------- .nv.constant0._Z9matrixMulPKfS0_Pfiii --------------------------
	.section	.nv.constant0._Z9matrixMulPKfS0_Pfiii,"a",@progbits
	.sectionflags	@""
	.align	4
.nv.constant0._Z9matrixMulPKfS0_Pfiii:
	.zero		932


//--------------------- .nv.constant0._Z9vectorAddPKfS0_Pfi --------------------------
	.section	.nv.constant0._Z9vectorAddPKfS0_Pfi,"a",@progbits
	.sectionflags	@""
	.align	4
.nv.constant0._Z9vectorAddPKfS0_Pfi:
	.zero		924


//--------------------- SYMBOLS --------------------------

	.type		.nv.reservedSmem.offset0,@object
	.size		.nv.reservedSmem.offset0,0x4
	.type		.nv.reservedSmem.cap,@object
	.size		.nv.reservedSmem.cap,0x4
